	.headerflags	@"EF_CUDA_TEXMODE_UNIFIED EF_CUDA_64BIT_ADDRESS EF_CUDA_ACCELERATORS EF_CUDA_SM90 EF_CUDA_VIRTUAL_SM(EF_CUDA_SM90)"
	.elftype	@"ET_EXEC"


//--------------------- .nv.info                  --------------------------
	.section	.nv.info,"",@"SHT_CUDA_INFO"
	.align	4


	//----- nvinfo : EIATTR_REGCOUNT
	.align		4
        /*0000*/ 	.byte	0x04, 0x2f
        /*0002*/ 	.short	(.L_1 - .L_0)
	.align		4
.L_0:
        /*0004*/ 	.word	index@(triton_poi_fused_max_pool2d_with_indices_native_batch_norm_backward_72)
        /*0008*/ 	.word	0x00000012


	//----- nvinfo : EIATTR_MIN_STACK_SIZE
	.align		4
.L_1:
        /*000c*/ 	.byte	0x04, 0x12
        /*000e*/ 	.short	(.L_3 - .L_2)
	.align		4
.L_2:
        /*0010*/ 	.word	index@(triton_poi_fused_max_pool2d_with_indices_native_batch_norm_backward_72)
        /*0014*/ 	.word	0x00000000


	//----- nvinfo : EIATTR_FRAME_SIZE
	.align		4
.L_3:
        /*0018*/ 	.byte	0x04, 0x11
        /*001a*/ 	.short	(.L_5 - .L_4)
	.align		4
.L_4:
        /*001c*/ 	.word	index@(triton_poi_fused_max_pool2d_with_indices_native_batch_norm_backward_72)
        /*0020*/ 	.word	0x00000000


	//----- nvinfo : EIATTR_MIN_STACK_SIZE
	.align		4
.L_5:
        /*0024*/ 	.byte	0x04, 0x12
        /*0026*/ 	.short	(.L_7 - .L_6)
	.align		4
.L_6:
        /*0028*/ 	.word	index@(triton_poi_fused_max_pool2d_with_indices_native_batch_norm_backward_72)
        /*002c*/ 	.word	0x00000000
.L_7:


//--------------------- .nv.info.triton_poi_fused_max_pool2d_with_indices_native_batch_norm_backward_72 --------------------------
	.section	.nv.info.triton_poi_fused_max_pool2d_with_indices_native_batch_norm_backward_72,"",@"SHT_CUDA_INFO"
	.sectionflags	@""
	.align	4


	//----- nvinfo : EIATTR_CUDA_API_VERSION
	.align		4
        /*0000*/ 	.byte	0x04, 0x37
        /*0002*/ 	.short	(.L_9 - .L_8)
.L_8:
        /*0004*/ 	.word	0x0000007c


	//----- nvinfo : EIATTR_KPARAM_INFO
	.align		4
.L_9:
        /*0008*/ 	.byte	0x04, 0x17
        /*000a*/ 	.short	(.L_11 - .L_10)
.L_10:
        /*000c*/ 	.word	0x00000000
        /*0010*/ 	.short	0x0003
        /*0012*/ 	.short	0x0018
        /*0014*/ 	.byte	0x00, 0xf0, 0x11, 0x00


	//----- nvinfo : EIATTR_KPARAM_INFO
	.align		4
.L_11:
        /*0018*/ 	.byte	0x04, 0x17
        /*001a*/ 	.short	(.L_13 - .L_12)
.L_12:
        /*001c*/ 	.word	0x00000000
        /*0020*/ 	.short	0x0002
        /*0022*/ 	.short	0x0010
        /*0024*/ 	.byte	0x00, 0xf4, 0x21, 0x00


	//----- nvinfo : EIATTR_KPARAM_INFO
	.align		4
.L_13:
        /*0028*/ 	.byte	0x04, 0x17
        /*002a*/ 	.short	(.L_15 - .L_14)
.L_14:
        /*002c*/ 	.word	0x00000000
        /*0030*/ 	.short	0x0001
        /*0032*/ 	.short	0x0008
        /*0034*/ 	.byte	0x00, 0xf4, 0x21, 0x00


	//----- nvinfo : EIATTR_KPARAM_INFO
	.align		4
.L_15:
        /*0038*/ 	.byte	0x04, 0x17
        /*003a*/ 	.short	(.L_17 - .L_16)
.L_16:
        /*003c*/ 	.word	0x00000000
        /*0040*/ 	.short	0x0000
        /*0042*/ 	.short	0x0000
        /*0044*/ 	.byte	0x00, 0xf4, 0x21, 0x00


	//----- nvinfo : EIATTR_SPARSE_MMA_MASK
	.align		4
.L_17:
        /*0048*/ 	.byte	0x03, 0x50
        /*004a*/ 	.short	0x0000


	//----- nvinfo : EIATTR_MAXREG_COUNT
	.align		4
        /*004c*/ 	.byte	0x03, 0x1b
        /*004e*/ 	.short	0x00ff


	//----- nvinfo : EIATTR_EXIT_INSTR_OFFSETS
	.align		4
        /*0050*/ 	.byte	0x04, 0x1c
        /*0052*/ 	.short	(.L_19 - .L_18)


	//   ....[0]....
.L_18:
        /*0054*/ 	.word	0x000003c0


	//----- nvinfo : EIATTR_REQNTID
	.align		4
.L_19:
        /*0058*/ 	.byte	0x04, 0x10
        /*005a*/ 	.short	(.L_21 - .L_20)
.L_20:
        /*005c*/ 	.word	0x00000100
        /*0060*/ 	.word	0x00000001
        /*0064*/ 	.word	0x00000001


	//----- nvinfo : EIATTR_CBANK_PARAM_SIZE
	.align		4
.L_21:
        /*0068*/ 	.byte	0x03, 0x19
        /*006a*/ 	.short	0x001c


	//----- nvinfo : EIATTR_PARAM_CBANK
	.align		4
        /*006c*/ 	.byte	0x04, 0x0a
        /*006e*/ 	.short	(.L_23 - .L_22)
	.align		4
.L_22:
        /*0070*/ 	.word	index@(.nv.constant0.triton_poi_fused_max_pool2d_with_indices_native_batch_norm_backward_72)
        /*0074*/ 	.short	0x0210
        /*0076*/ 	.short	0x001c


	//----- nvinfo : EIATTR_SW_WAR
	.align		4
.L_23:
        /*0078*/ 	.byte	0x04, 0x36
        /*007a*/ 	.short	(.L_25 - .L_24)
.L_24:
        /*007c*/ 	.word	0x00000008
.L_25:


//--------------------- .nv.callgraph             --------------------------
	.section	.nv.callgraph,"",@"SHT_CUDA_CALLGRAPH"
	.align	4
	.sectionentsize	8
	.align		4
        /*0000*/ 	.word	0x00000000
	.align		4
        /*0004*/ 	.word	0xffffffff
	.align		4
        /*0008*/ 	.word	0x00000000
	.align		4
        /*000c*/ 	.word	0xfffffffe
	.align		4
        /*0010*/ 	.word	0x00000000
	.align		4
        /*0014*/ 	.word	0xfffffffd
	.align		4
        /*0018*/ 	.word	0x00000000
	.align		4
        /*001c*/ 	.word	0xfffffffc


//--------------------- .text.triton_poi_fused_max_pool2d_with_indices_native_batch_norm_backward_72 --------------------------
	.section	.text.triton_poi_fused_max_pool2d_with_indices_native_batch_norm_backward_72,"ax",@progbits
	.align	128
        .global         triton_poi_fused_max_pool2d_with_indices_native_batch_norm_backward_72
        .type           triton_poi_fused_max_pool2d_with_indices_native_batch_norm_backward_72,@function
        .size           triton_poi_fused_max_pool2d_with_indices_native_batch_norm_backward_72,(.L_x_1 - triton_poi_fused_max_pool2d_with_indices_native_batch_norm_backward_72)
        .other          triton_poi_fused_max_pool2d_with_indices_native_batch_norm_backward_72,@"STO_CUDA_ENTRY STV_DEFAULT"
triton_poi_fused_max_pool2d_with_indices_native_batch_norm_backward_72:
.text.triton_poi_fused_max_pool2d_with_indices_native_batch_norm_backward_72:
[----:B------:R-:W-:Y:S01]  /*0000*/  LDC R1, c[0x0][0x28] ;  /* 0x00000a00ff017b82 */ /* 0x000fe20000000800 */
[----:B------:R-:W1:Y:S01]  /*0010*/  S2R R0, SR_TID.X ;  /* 0x0000000000007919 */ /* 0x000e620000002100 */
[----:B------:R-:W-:-:S06]  /*0020*/  ULDC.64 UR4, c[0x0][0x208] ;  /* 0x0000820000047ab9 */ /* 0x000fcc0000000a00 */
[----:B------:R-:W2:Y:S01]  /*0030*/  LDC.64 R12, c[0x0][0x218] ;  /* 0x00008600ff0c7b82 */ /* 0x000ea20000000a00 */
[----:B------:R-:W3:Y:S01]  /*0040*/  S2R R3, SR_CTAID.X ;  /* 0x0000000000037919 */ /* 0x000ee20000002500 */
[----:B-1----:R-:W-:Y:S01]  /*0050*/  IMAD.SHL.U32 R0, R0, 0x2, RZ ;  /* 0x0000000200007824 */ /* 0x002fe200078e00ff */
[----:B---3--:R-:W-:-:S04]  /*0060*/  SHF.R.S32.HI R5, RZ, 0x16, R3 ;  /* 0x00000016ff057819 */ /* 0x008fc80000011403 */
[----:B------:R-:W-:Y:S02]  /*0070*/  LOP3.LUT R0, R0, 0x1fe, RZ, 0xc0, !PT ;  /* 0x000001fe00007812 */ /* 0x000fe400078ec0ff */
[----:B------:R-:W-:-:S03]  /*0080*/  SGXT R5, R5, 0x1 ;  /* 0x000000010505781a */ /* 0x000fc60000000200 */
[----:B------:R-:W-:-:S05]  /*0090*/  IMAD R0, R3, 0x200, R0 ;  /* 0x0000020003007824 */ /* 0x000fca00078e0200 */
[----:B------:R-:W-:Y:S02]  /*00a0*/  SHF.R.S32.HI R3, RZ, 0x1f, R0 ;  /* 0x0000001fff037819 */ /* 0x000fe40000011400 */
[-C--:B------:R-:W-:Y:S02]  /*00b0*/  LEA.HI R6, R5, R0.reuse, RZ, 0xb ;  /* 0x0000000005067211 */ /* 0x080fe400078f58ff */
[----:B------:R-:W-:Y:S02]  /*00c0*/  LEA.HI R4, R3, R0, RZ, 0x7 ;  /* 0x0000000003047211 */ /* 0x000fe400078f38ff */
[----:B------:R-:W1:Y:S01]  /*00d0*/  LDC.64 R2, c[0x0][0x210] ;  /* 0x00008400ff027b82 */ /* 0x000e620000000a00 */
[----:B------:R-:W-:Y:S01]  /*00e0*/  IMAD.SHL.U32 R8, R6, 0x4, RZ ;  /* 0x0000000406087824 */ /* 0x000fe200078e00ff */
[----:B------:R-:W-:Y:S02]  /*00f0*/  SHF.R.S32.HI R5, RZ, 0x7, R4 ;  /* 0x00000007ff057819 */ /* 0x000fe40000011404 */
[----:B------:R-:W-:-:S02]  /*0100*/  LOP3.LUT R7, R4, 0xffffff80, RZ, 0xc0, !PT ;  /* 0xffffff8004077812 */ /* 0x000fc400078ec0ff */
[----:B------:R-:W-:Y:S02]  /*0110*/  LEA.HI R6, R5, R5, RZ, 0x4 ;  /* 0x0000000505067211 */ /* 0x000fe400078f20ff */
[----:B------:R-:W-:Y:S01]  /*0120*/  LOP3.LUT R9, R8, 0xffffe000, RZ, 0xc0, !PT ;  /* 0xffffe00008097812 */ /* 0x000fe200078ec0ff */
[----:B------:R-:W-:Y:S01]  /*0130*/  IMAD.IADD R4, R0, 0x1, -R7 ;  /* 0x0000000100047824 */ /* 0x000fe200078e0a07 */
[----:B------:R-:W-:-:S03]  /*0140*/  LOP3.LUT R6, R6, 0xfffff0, RZ, 0xc0, !PT ;  /* 0x00fffff006067812 */ /* 0x000fc600078ec0ff */
[----:B------:R-:W-:Y:S02]  /*0150*/  IMAD.IADD R9, R4, 0x1, R9 ;  /* 0x0000000104097824 */ /* 0x000fe400078e0209 */
[----:B------:R-:W-:-:S04]  /*0160*/  IMAD.IADD R6, R5, 0x1, -R6 ;  /* 0x0000000105067824 */ /* 0x000fc800078e0a06 */
[----:B------:R-:W-:-:S04]  /*0170*/  IMAD R5, R6, 0x100, R9 ;  /* 0x0000010006057824 */ /* 0x000fc800078e0209 */
[C---:B------:R-:W-:Y:S02]  /*0180*/  VIADD R9, R5.reuse, 0x80 ;  /* 0x0000008005097836 */ /* 0x040fe40000000000 */
[----:B-1----:R-:W-:-:S04]  /*0190*/  IMAD.WIDE R6, R5, 0x4, R2 ;  /* 0x0000000405067825 */ /* 0x002fc800078e0202 */
[--C-:B------:R-:W-:Y:S02]  /*01a0*/  IMAD.WIDE R8, R9, 0x4, R2.reuse ;  /* 0x0000000409087825 */ /* 0x100fe400078e0202 */
[----:B------:R-:W3:Y:S02]  /*01b0*/  LDG.E.64 R6, desc[UR4][R6.64] ;  /* 0x0000000406067981 */ /* 0x000ee4000c1e1b00 */
[----:B------:R-:W-:Y:S02]  /*01c0*/  VIADD R11, R5, 0x1000 ;  /* 0x00001000050b7836 */ /* 0x000fe40000000000 */
[----:B------:R-:W3:Y:S02]  /*01d0*/  LDG.E.64 R8, desc[UR4][R8.64] ;  /* 0x0000000408087981 */ /* 0x000ee4000c1e1b00 */
[----:B------:R-:W-:-:S04]  /*01e0*/  IMAD.WIDE R10, R11, 0x4, R2 ;  /* 0x000000040b0a7825 */ /* 0x000fc800078e0202 */
[----:B------:R-:W-:Y:S02]  /*01f0*/  VIADD R5, R5, 0x1080 ;  /* 0x0000108005057836 */ /* 0x000fe40000000000 */
[----:B------:R-:W4:Y:S02]  /*0200*/  LDG.E.64 R10, desc[UR4][R10.64] ;  /* 0x000000040a0a7981 */ /* 0x000f24000c1e1b00 */
[----:B------:R-:W-:-:S05]  /*0210*/  IMAD.WIDE R2, R5, 0x4, R2 ;  /* 0x0000000405027825 */ /* 0x000fca00078e0202 */
[----:B------:R1:W5:Y:S01]  /*0220*/  LDG.E.64 R14, desc[UR4][R2.64] ;  /* 0x00000004020e7981 */ /* 0x000362000c1e1b00 */
[----:B--2---:R-:W-:Y:S02]  /*0230*/  IMAD.WIDE R4, R4, 0x4, R12 ;  /* 0x0000000404047825 */ /* 0x004fe400078e020c */
[----:B------:R-:W1:Y:S04]  /*0240*/  LDC.64 R12, c[0x0][0x220] ;  /* 0x00008800ff0c7b82 */ /* 0x000e680000000a00 */
[----:B------:R-:W2:Y:S01]  /*0250*/  LDG.E.EL.64 R4, desc[UR4][R4.64] ;  /* 0x0000000404047981 */ /* 0x000ea2000c2e1b00 */
[----:B-1----:R-:W-:Y:S01]  /*0260*/  IMAD.WIDE R2, R0, 0x4, R12 ;  /* 0x0000000400027825 */ /* 0x002fe200078e020c */
[----:B---3--:R-:W-:Y:S02]  /*0270*/  FSETP.GT.AND P2, PT, R8, R6, PT ;  /* 0x000000060800720b */ /* 0x008fe40003f44000 */
[----:B------:R-:W-:-:S02]  /*0280*/  FSETP.GT.AND P3, PT, R9, R7, PT ;  /* 0x000000070900720b */ /* 0x000fc40003f64000 */
[----:B------:R-:W-:Y:S02]  /*0290*/  FSETP.NAN.AND P4, PT, R8, R8, PT ;  /* 0x000000080800720b */ /* 0x000fe40003f88000 */
[----:B------:R-:W-:Y:S02]  /*02a0*/  FSETP.NAN.AND P5, PT, R9, R9, PT ;  /* 0x000000090900720b */ /* 0x000fe40003fa8000 */
[----:B----4-:R-:W-:Y:S02]  /*02b0*/  FSETP.NAN.AND P0, PT, R10, R10, PT ;  /* 0x0000000a0a00720b */ /* 0x010fe40003f08000 */
[----:B------:R-:W-:-:S03]  /*02c0*/  FSETP.NAN.AND P1, PT, R11, R11, PT ;  /* 0x0000000b0b00720b */ /* 0x000fc60003f28000 */
[----:B------:R-:W-:Y:S02]  /*02d0*/  @!P2 FSEL R8, R8, R6, P4 ;  /* 0x000000060808a208 */ /* 0x000fe40002000000 */
[----:B------:R-:W-:Y:S02]  /*02e0*/  @!P3 FSEL R9, R9, R7, P5 ;  /* 0x000000070909b208 */ /* 0x000fe40002800000 */
[----:B-----5:R-:W-:Y:S02]  /*02f0*/  FSETP.NAN.AND P2, PT, R14, R14, PT ;  /* 0x0000000e0e00720b */ /* 0x020fe40003f48000 */
[----:B------:R-:W-:Y:S02]  /*0300*/  FSETP.NAN.AND P3, PT, R15, R15, PT ;  /* 0x0000000f0f00720b */ /* 0x000fe40003f68000 */
[----:B------:R-:W-:Y:S02]  /*0310*/  FSETP.GEU.AND P4, PT, R8, R10, PT ;  /* 0x0000000a0800720b */ /* 0x000fe40003f8e000 */
[----:B------:R-:W-:-:S02]  /*0320*/  FSETP.GEU.AND P5, PT, R9, R11, PT ;  /* 0x0000000b0900720b */ /* 0x000fc40003fae000 */
[----:B------:R-:W-:Y:S02]  /*0330*/  @!P0 FSEL R10, R10, R8, !P4 ;  /* 0x000000080a0a8208 */ /* 0x000fe40006000000 */
[----:B------:R-:W-:Y:S02]  /*0340*/  @!P1 FSEL R11, R11, R9, !P5 ;  /* 0x000000090b0b9208 */ /* 0x000fe40006800000 */
[----:B------:R-:W-:Y:S02]  /*0350*/  FSETP.GEU.AND P0, PT, R10, R14, PT ;  /* 0x0000000e0a00720b */ /* 0x000fe40003f0e000 */
[----:B------:R-:W-:Y:S02]  /*0360*/  FSETP.GEU.AND P1, PT, R11, R15, PT ;  /* 0x0000000f0b00720b */ /* 0x000fe40003f2e000 */
[----:B------:R-:W-:Y:S02]  /*0370*/  @!P2 FSEL R14, R14, R10, !P0 ;  /* 0x0000000a0e0ea208 */ /* 0x000fe40004000000 */
[----:B------:R-:W-:-:S03]  /*0380*/  @!P3 FSEL R15, R15, R11, !P1 ;  /* 0x0000000b0f0fb208 */ /* 0x000fc60004800000 */
[----:B--2---:R-:W-:Y:S02]  /*0390*/  FADD R4, -R4, R14 ;  /* 0x0000000e04047221 */ /* 0x004fe40000000100 */
[----:B------:R-:W-:-:S05]  /*03a0*/  FADD R5, -R5, R15 ;  /* 0x0000000f05057221 */ /* 0x000fca0000000100 */
[----:B------:R-:W-:Y:S01]  /*03b0*/  STG.E.64 desc[UR4][R2.64], R4 ;  /* 0x0000000402007986 */ /* 0x000fe2000c101b04 */
[----:B------:R-:W-:Y:S05]  /*03c0*/  EXIT ;  /* 0x000000000000794d */ /* 0x000fea0003800000 */
.L_x_0:
[----:B------:R-:W-:-:S00]  /*03d0*/  BRA `(.L_x_0) ;  /* 0xfffffffc00fc7947 */ /* 0x000fc0000383ffff */
[----:B------:R-:W-:-:S00]  /*03e0*/  NOP ;  /* 0x0000000000007918 */ /* 0x000fc00000000000 */
        /* <DEDUP_REMOVED lines=9> */
.L_x_1:


//--------------------- .nv.constant0.triton_poi_fused_max_pool2d_with_indices_native_batch_norm_backward_72 --------------------------
	.section	.nv.constant0.triton_poi_fused_max_pool2d_with_indices_native_batch_norm_backward_72,"a",@progbits
	.sectionflags	@""
	.align	4
.nv.constant0.triton_poi_fused_max_pool2d_with_indices_native_batch_norm_backward_72:
	.zero		556
